//
// Generated by NVIDIA NVVM Compiler
//
// Compiler Build ID: CL-36424714
// Cuda compilation tools, release 13.0, V13.0.88
// Based on NVVM 20.0.0
//

.version 9.0
.target sm_100
.address_size 64

	// .globl	_Z4sortPiii

.visible .entry _Z4sortPiii(
	.param .u64 .ptr .align 1 _Z4sortPiii_param_0,
	.param .u32 _Z4sortPiii_param_1,
	.param .u32 _Z4sortPiii_param_2
)
{
	.reg .b32 	%r<7>;
	.reg .b64 	%rd<5>;

	ld.param.u64 	%rd1, [_Z4sortPiii_param_0];
	ld.param.u32 	%r1, [_Z4sortPiii_param_2];
	cvta.to.global.u64 	%rd2, %rd1;
	mov.u32 	%r2, %ctaid.x;
	mov.u32 	%r3, %tid.x;
	mad.lo.s32 	%r4, %r1, %r2, %r3;
	mul.wide.s32 	%rd3, %r4, 4;
	add.s64 	%rd4, %rd2, %rd3;
	ld.global.u32 	%r5, [%rd4];
	add.s32 	%r6, %r5, 1;
	st.global.u32 	[%rd4], %r6;
	ret;

}


// ===== COMPILED SASS (sm_100) =====

	.target	sm_100

	.elftype	@"ET_EXEC"


//--------------------- .note.nv.tkinfo           --------------------------
	.section	.note.nv.tkinfo,"",@"SHT_NOTE"
	.sectionflags	@"SHF_NOTE_NV_TKINFO"
	.tkinfo
        /*0018*/ 	.word	0x00000002
        /*0030*/ 	.string	""
        /*0030*/ 	.string	"ptxas"
        /*0030*/ 	.string	"Cuda compilation tools, release 13.0, V13.0.88"
        /*0030*/ 	.string	"Build cuda_13.0.r13.0/compiler.36424714_0"
        /*0030*/ 	.string	"-arch sm_100 -m 64 "



//--------------------- .note.nv.cuinfo           --------------------------
	.section	.note.nv.cuinfo,"",@"SHT_NOTE"
	.sectionflags	@"SHF_NOTE_NV_CUINFO"
        /*0018*/ 	.short	0x0002
        /*001a*/ 	.short	0x0064
        /*001c*/ 	.short	0x0082
	.zero		2


//--------------------- .nv.info                  --------------------------
	.section	.nv.info,"",@"SHT_CUDA_INFO"
	.align	4


	//----- nvinfo : EIATTR_REGCOUNT
	.align		4
        /*0000*/ 	.byte	0x04, 0x2f
        /*0002*/ 	.short	(.L_1 - .L_0)
	.align		4
.L_0:
        /*0004*/ 	.word	index@(_Z4sortPiii)
        /*0008*/ 	.word	0x00000008


	//----- nvinfo : EIATTR_FRAME_SIZE
	.align		4
.L_1:
        /*000c*/ 	.byte	0x04, 0x11
        /*000e*/ 	.short	(.L_3 - .L_2)
	.align		4
.L_2:
        /*0010*/ 	.word	index@(_Z4sortPiii)
        /*0014*/ 	.word	0x00000000


	//----- nvinfo : EIATTR_MIN_STACK_SIZE
	.align		4
.L_3:
        /*0018*/ 	.byte	0x04, 0x12
        /*001a*/ 	.short	(.L_5 - .L_4)
	.align		4
.L_4:
        /*001c*/ 	.word	index@(_Z4sortPiii)
        /*0020*/ 	.word	0x00000000
.L_5:


//--------------------- .nv.compat                --------------------------
	.section	.nv.compat,"",@"SHT_CUDA_COMPAT_INFO"
	.align	4
        /*0000*/ 	.byte	0x02, 0x09, 0x00, 0x00, 0x02, 0x02, 0x01, 0x00, 0x02, 0x05, 0x05, 0x00, 0x03, 0x07, 0x01, 0x01
        /*0010*/ 	.byte	0x02, 0x03, 0x00, 0x00, 0x02, 0x06, 0x01, 0x00, 0x04, 0x0b, 0x08, 0x00, 0x09, 0x00, 0x00, 0x00
        /*0020*/ 	.byte	0x00, 0x00, 0x00, 0x00


//--------------------- .nv.info._Z4sortPiii      --------------------------
	.section	.nv.info._Z4sortPiii,"",@"SHT_CUDA_INFO"
	.sectionflags	@""
	.align	4


	//----- nvinfo : EIATTR_CUDA_API_VERSION
	.align		4
        /*0000*/ 	.byte	0x04, 0x37
        /*0002*/ 	.short	(.L_7 - .L_6)
.L_6:
        /*0004*/ 	.word	0x00000082


	//----- nvinfo : EIATTR_KPARAM_INFO
	.align		4
.L_7:
        /*0008*/ 	.byte	0x04, 0x17
        /*000a*/ 	.short	(.L_9 - .L_8)
.L_8:
        /*000c*/ 	.word	0x00000000
        /*0010*/ 	.short	0x0002
        /*0012*/ 	.short	0x000c
        /*0014*/ 	.byte	0x00, 0xf0, 0x11, 0x00


	//----- nvinfo : EIATTR_KPARAM_INFO
	.align		4
.L_9:
        /*0018*/ 	.byte	0x04, 0x17
        /*001a*/ 	.short	(.L_11 - .L_10)
.L_10:
        /*001c*/ 	.word	0x00000000
        /*0020*/ 	.short	0x0001
        /*0022*/ 	.short	0x0008
        /*0024*/ 	.byte	0x00, 0xf0, 0x11, 0x00


	//----- nvinfo : EIATTR_KPARAM_INFO
	.align		4
.L_11:
        /*0028*/ 	.byte	0x04, 0x17
        /*002a*/ 	.short	(.L_13 - .L_12)
.L_12:
        /*002c*/ 	.word	0x00000000
        /*0030*/ 	.short	0x0000
        /*0032*/ 	.short	0x0000
        /*0034*/ 	.byte	0x00, 0xf5, 0x21, 0x00


	//----- nvinfo : EIATTR_SPARSE_MMA_MASK
	.align		4
.L_13:
        /*0038*/ 	.byte	0x03, 0x50
        /*003a*/ 	.short	0x0000


	//----- nvinfo : EIATTR_MAXREG_COUNT
	.align		4
        /*003c*/ 	.byte	0x03, 0x1b
        /*003e*/ 	.short	0x00ff


	//----- nvinfo : EIATTR_MERCURY_ISA_VERSION
	.align		4
        /*0040*/ 	.byte	0x03, 0x5f
        /*0042*/ 	.short	0x0101


	//----- nvinfo : EIATTR_VRC_CTA_INIT_COUNT
	.align		4
        /*0044*/ 	.byte	0x02, 0x4a
	.zero		1
	.zero		1


	//----- nvinfo : EIATTR_EXIT_INSTR_OFFSETS
	.align		4
        /*0048*/ 	.byte	0x04, 0x1c
        /*004a*/ 	.short	(.L_15 - .L_14)


	//   ....[0]....
.L_14:
        /*004c*/ 	.word	0x000000b0


	//----- nvinfo : EIATTR_CBANK_PARAM_SIZE
	.align		4
.L_15:
        /*0050*/ 	.byte	0x03, 0x19
        /*0052*/ 	.short	0x0010


	//----- nvinfo : EIATTR_PARAM_CBANK
	.align		4
        /*0054*/ 	.byte	0x04, 0x0a
        /*0056*/ 	.short	(.L_17 - .L_16)
	.align		4
.L_16:
        /*0058*/ 	.word	index@(.nv.constant0._Z4sortPiii)
        /*005c*/ 	.short	0x0380
        /*005e*/ 	.short	0x0010


	//----- nvinfo : EIATTR_SW_WAR
	.align		4
.L_17:
        /*0060*/ 	.byte	0x04, 0x36
        /*0062*/ 	.short	(.L_19 - .L_18)
.L_18:
        /*0064*/ 	.word	0x00000008
.L_19:


//--------------------- .nv.callgraph             --------------------------
	.section	.nv.callgraph,"",@"SHT_CUDA_CALLGRAPH"
	.align	4
	.sectionentsize	8
	.align		4
        /*0000*/ 	.word	0x00000000
	.align		4
        /*0004*/ 	.word	0xffffffff
	.align		4
        /*0008*/ 	.word	0x00000000
	.align		4
        /*000c*/ 	.word	0xfffffffe
	.align		4
        /*0010*/ 	.word	0x00000000
	.align		4
        /*0014*/ 	.word	0xfffffffd
	.align		4
        /*0018*/ 	.word	0x00000000
	.align		4
        /*001c*/ 	.word	0xfffffffc


//--------------------- .text._Z4sortPiii         --------------------------
	.section	.text._Z4sortPiii,"ax",@progbits
	.align	128
        .global         _Z4sortPiii
        .type           _Z4sortPiii,@function
        .size           _Z4sortPiii,(.L_x_1 - _Z4sortPiii)
        .other          _Z4sortPiii,@"STO_CUDA_ENTRY STV_DEFAULT"
_Z4sortPiii:
.text._Z4sortPiii:
[----:B------:R-:W-:Y:S01]  /*0000*/  LDC R1, c[0x0][0x37c] ;  /* 0x0000df00ff017b82 */ /* 0x000fe20000000800 */
[----:B------:R-:W0:Y:S07]  /*0010*/  S2R R5, SR_TID.X ;  /* 0x0000000000057919 */ /* 0x000e2e0000002100 */
[----:B------:R-:W0:Y:S01]  /*0020*/  S2UR UR6, SR_CTAID.X ;  /* 0x00000000000679c3 */ /* 0x000e220000002500 */
[----:B------:R-:W1:Y:S07]  /*0030*/  LDCU.64 UR4, c[0x0][0x358] ;  /* 0x00006b00ff0477ac */ /* 0x000e6e0008000a00 */
[----:B------:R-:W0:Y:S08]  /*0040*/  LDC R0, c[0x0][0x38c] ;  /* 0x0000e300ff007b82 */ /* 0x000e300000000800 */
[----:B------:R-:W2:Y:S01]  /*0050*/  LDC.64 R2, c[0x0][0x380] ;  /* 0x0000e000ff027b82 */ /* 0x000ea20000000a00 */
[----:B0-----:R-:W-:-:S04]  /*0060*/  IMAD R5, R0, UR6, R5 ;  /* 0x0000000600057c24 */ /* 0x001fc8000f8e0205 */
[----:B--2---:R-:W-:-:S05]  /*0070*/  IMAD.WIDE R2, R5, 0x4, R2 ;  /* 0x0000000405027825 */ /* 0x004fca00078e0202 */
[----:B-1----:R-:W2:Y:S02]  /*0080*/  LDG.E R0, desc[UR4][R2.64] ;  /* 0x0000000402007981 */ /* 0x002ea4000c1e1900 */
[----:B--2---:R-:W-:-:S05]  /*0090*/  IADD3 R5, PT, PT, R0, 0x1, RZ ;  /* 0x0000000100057810 */ /* 0x004fca0007ffe0ff */
[----:B------:R-:W-:Y:S01]  /*00a0*/  STG.E desc[UR4][R2.64], R5 ;  /* 0x0000000502007986 */ /* 0x000fe2000c101904 */
[----:B------:R-:W-:Y:S05]  /*00b0*/  EXIT ;  /* 0x000000000000794d */ /* 0x000fea0003800000 */
.L_x_0:
[----:B------:R-:W-:-:S00]  /*00c0*/  BRA `(.L_x_0) ;  /* 0xfffffffc00fc7947 */ /* 0x000fc0000383ffff */
[----:B------:R-:W-:-:S00]  /*00d0*/  NOP ;  /* 0x0000000000007918 */ /* 0x000fc00000000000 */
        /* <DEDUP_REMOVED lines=10> */
.L_x_1:


//--------------------- .nv.shared.reserved.0     --------------------------
	.section	.nv.shared.reserved.0,"aw",@nobits
	.weak		__nv_reservedSMEM_offset_0_alias
	.size		__nv_reservedSMEM_offset_0_alias, 0, 64
	.other		__nv_reservedSMEM_offset_0_alias,@"STO_CUDA_RESERVED_SHARED STV_DEFAULT"
__nv_reservedSMEM_offset_0_alias:
	.zero		0
	.zero		64


//--------------------- .nv.constant0._Z4sortPiii --------------------------
	.section	.nv.constant0._Z4sortPiii,"a",@progbits
	.sectionflags	@""
	.align	4
.nv.constant0._Z4sortPiii:
	.zero		912


//--------------------- SYMBOLS --------------------------

	.type		.nv.reservedSmem.offset0,@object
	.size		.nv.reservedSmem.offset0,0x4
